//
// Generated by NVIDIA NVVM Compiler
//
// Compiler Build ID: CL-36424714
// Cuda compilation tools, release 13.0, V13.0.88
// Based on NVVM 20.0.0
//

.version 9.0
.target sm_100
.address_size 64

	// .globl	bitonicSort

.visible .entry bitonicSort(
	.param .u64 .ptr .align 1 bitonicSort_param_0,
	.param .u32 bitonicSort_param_1,
	.param .u32 bitonicSort_param_2,
	.param .u32 bitonicSort_param_3
)
{
	.reg .pred 	%p<6>;
	.reg .b32 	%r<14>;
	.reg .b32 	%f<5>;
	.reg .b64 	%rd<11>;

	ld.param.u64 	%rd6, [bitonicSort_param_0];
	ld.param.u32 	%r3, [bitonicSort_param_1];
	ld.param.u32 	%r4, [bitonicSort_param_2];
	ld.param.u32 	%r5, [bitonicSort_param_3];
	cvta.to.global.u64 	%rd1, %rd6;
	mov.u32 	%r6, %ctaid.x;
	mov.u32 	%r7, %ntid.x;
	mov.u32 	%r8, %tid.x;
	mad.lo.s32 	%r1, %r6, %r7, %r8;
	setp.ge.s32 	%p1, %r1, %r5;
	@%p1 bra 	$L__BB0_7;
	div.s32 	%r2, %r1, %r3;
	mul.lo.s32 	%r9, %r2, %r3;
	sub.s32 	%r10, %r1, %r9;
	div.s32 	%r11, %r10, %r4;
	and.b32  	%r12, %r11, 1;
	setp.eq.b32 	%p2, %r12, 1;
	@%p2 bra 	$L__BB0_7;
	and.b32  	%r13, %r2, 1;
	setp.eq.b32 	%p3, %r13, 1;
	@%p3 bra 	$L__BB0_5;
	mul.wide.s32 	%rd9, %r1, 4;
	add.s64 	%rd2, %rd1, %rd9;
	ld.global.f32 	%f1, [%rd2];
	mul.wide.s32 	%rd10, %r4, 4;
	add.s64 	%rd3, %rd2, %rd10;
	ld.global.f32 	%f2, [%rd3];
	setp.leu.f32 	%p5, %f1, %f2;
	@%p5 bra 	$L__BB0_7;
	st.global.f32 	[%rd2], %f2;
	st.global.f32 	[%rd3], %f1;
	bra.uni 	$L__BB0_7;
$L__BB0_5:
	mul.wide.s32 	%rd7, %r1, 4;
	add.s64 	%rd4, %rd1, %rd7;
	ld.global.f32 	%f3, [%rd4];
	mul.wide.s32 	%rd8, %r4, 4;
	add.s64 	%rd5, %rd4, %rd8;
	ld.global.f32 	%f4, [%rd5];
	setp.geu.f32 	%p4, %f3, %f4;
	@%p4 bra 	$L__BB0_7;
	st.global.f32 	[%rd4], %f4;
	st.global.f32 	[%rd5], %f3;
$L__BB0_7:
	ret;

}


// ===== COMPILED SASS (sm_100) =====

	.target	sm_100

	.elftype	@"ET_EXEC"


//--------------------- .note.nv.tkinfo           --------------------------
	.section	.note.nv.tkinfo,"",@"SHT_NOTE"
	.sectionflags	@"SHF_NOTE_NV_TKINFO"
	.tkinfo
        /*0018*/ 	.word	0x00000002
        /*0030*/ 	.string	""
        /*0030*/ 	.string	"ptxas"
        /*0030*/ 	.string	"Cuda compilation tools, release 13.0, V13.0.88"
        /*0030*/ 	.string	"Build cuda_13.0.r13.0/compiler.36424714_0"
        /*0030*/ 	.string	"-arch sm_100 -m 64 "



//--------------------- .note.nv.cuinfo           --------------------------
	.section	.note.nv.cuinfo,"",@"SHT_NOTE"
	.sectionflags	@"SHF_NOTE_NV_CUINFO"
        /*0018*/ 	.short	0x0002
        /*001a*/ 	.short	0x0064
        /*001c*/ 	.short	0x0082
	.zero		2


//--------------------- .nv.info                  --------------------------
	.section	.nv.info,"",@"SHT_CUDA_INFO"
	.align	4


	//----- nvinfo : EIATTR_REGCOUNT
	.align		4
        /*0000*/ 	.byte	0x04, 0x2f
        /*0002*/ 	.short	(.L_1 - .L_0)
	.align		4
.L_0:
        /*0004*/ 	.word	index@(bitonicSort)
        /*0008*/ 	.word	0x0000000d


	//----- nvinfo : EIATTR_FRAME_SIZE
	.align		4
.L_1:
        /*000c*/ 	.byte	0x04, 0x11
        /*000e*/ 	.short	(.L_3 - .L_2)
	.align		4
.L_2:
        /*0010*/ 	.word	index@(bitonicSort)
        /*0014*/ 	.word	0x00000000


	//----- nvinfo : EIATTR_MIN_STACK_SIZE
	.align		4
.L_3:
        /*0018*/ 	.byte	0x04, 0x12
        /*001a*/ 	.short	(.L_5 - .L_4)
	.align		4
.L_4:
        /*001c*/ 	.word	index@(bitonicSort)
        /*0020*/ 	.word	0x00000000
.L_5:


//--------------------- .nv.compat                --------------------------
	.section	.nv.compat,"",@"SHT_CUDA_COMPAT_INFO"
	.align	4
        /*0000*/ 	.byte	0x02, 0x09, 0x00, 0x00, 0x02, 0x02, 0x01, 0x00, 0x02, 0x05, 0x05, 0x00, 0x03, 0x07, 0x01, 0x01
        /*0010*/ 	.byte	0x02, 0x03, 0x00, 0x00, 0x02, 0x06, 0x01, 0x00, 0x04, 0x0b, 0x08, 0x00, 0x09, 0x00, 0x00, 0x00
        /*0020*/ 	.byte	0x00, 0x00, 0x00, 0x00


//--------------------- .nv.info.bitonicSort      --------------------------
	.section	.nv.info.bitonicSort,"",@"SHT_CUDA_INFO"
	.sectionflags	@""
	.align	4


	//----- nvinfo : EIATTR_CUDA_API_VERSION
	.align		4
        /*0000*/ 	.byte	0x04, 0x37
        /*0002*/ 	.short	(.L_7 - .L_6)
.L_6:
        /*0004*/ 	.word	0x00000082


	//----- nvinfo : EIATTR_KPARAM_INFO
	.align		4
.L_7:
        /*0008*/ 	.byte	0x04, 0x17
        /*000a*/ 	.short	(.L_9 - .L_8)
.L_8:
        /*000c*/ 	.word	0x00000000
        /*0010*/ 	.short	0x0003
        /*0012*/ 	.short	0x0010
        /*0014*/ 	.byte	0x00, 0xf0, 0x11, 0x00


	//----- nvinfo : EIATTR_KPARAM_INFO
	.align		4
.L_9:
        /*0018*/ 	.byte	0x04, 0x17
        /*001a*/ 	.short	(.L_11 - .L_10)
.L_10:
        /*001c*/ 	.word	0x00000000
        /*0020*/ 	.short	0x0002
        /*0022*/ 	.short	0x000c
        /*0024*/ 	.byte	0x00, 0xf0, 0x11, 0x00


	//----- nvinfo : EIATTR_KPARAM_INFO
	.align		4
.L_11:
        /*0028*/ 	.byte	0x04, 0x17
        /*002a*/ 	.short	(.L_13 - .L_12)
.L_12:
        /*002c*/ 	.word	0x00000000
        /*0030*/ 	.short	0x0001
        /*0032*/ 	.short	0x0008
        /*0034*/ 	.byte	0x00, 0xf0, 0x11, 0x00


	//----- nvinfo : EIATTR_KPARAM_INFO
	.align		4
.L_13:
        /*0038*/ 	.byte	0x04, 0x17
        /*003a*/ 	.short	(.L_15 - .L_14)
.L_14:
        /*003c*/ 	.word	0x00000000
        /*0040*/ 	.short	0x0000
        /*0042*/ 	.short	0x0000
        /*0044*/ 	.byte	0x00, 0xf5, 0x21, 0x00


	//----- nvinfo : EIATTR_SPARSE_MMA_MASK
	.align		4
.L_15:
        /*0048*/ 	.byte	0x03, 0x50
        /*004a*/ 	.short	0x0000


	//----- nvinfo : EIATTR_MAXREG_COUNT
	.align		4
        /*004c*/ 	.byte	0x03, 0x1b
        /*004e*/ 	.short	0x00ff


	//----- nvinfo : EIATTR_MERCURY_ISA_VERSION
	.align		4
        /*0050*/ 	.byte	0x03, 0x5f
        /*0052*/ 	.short	0x0101


	//----- nvinfo : EIATTR_VRC_CTA_INIT_COUNT
	.align		4
        /*0054*/ 	.byte	0x02, 0x4a
	.zero		1
	.zero		1


	//----- nvinfo : EIATTR_EXIT_INSTR_OFFSETS
	.align		4
        /*0058*/ 	.byte	0x04, 0x1c
        /*005a*/ 	.short	(.L_17 - .L_16)


	//   ....[0]....
.L_16:
        /*005c*/ 	.word	0x00000070


	//   ....[1]....
        /*0060*/ 	.word	0x000003e0


	//   ....[2]....
        /*0064*/ 	.word	0x00000490


	//   ....[3]....
        /*0068*/ 	.word	0x000004c0


	//   ....[4]....
        /*006c*/ 	.word	0x00000530


	//   ....[5]....
        /*0070*/ 	.word	0x00000560


	//----- nvinfo : EIATTR_CRS_STACK_SIZE
	.align		4
.L_17:
        /*0074*/ 	.byte	0x04, 0x1e
        /*0076*/ 	.short	(.L_19 - .L_18)
.L_18:
        /*0078*/ 	.word	0x00000000


	//----- nvinfo : EIATTR_CBANK_PARAM_SIZE
	.align		4
.L_19:
        /*007c*/ 	.byte	0x03, 0x19
        /*007e*/ 	.short	0x0014


	//----- nvinfo : EIATTR_PARAM_CBANK
	.align		4
        /*0080*/ 	.byte	0x04, 0x0a
        /*0082*/ 	.short	(.L_21 - .L_20)
	.align		4
.L_20:
        /*0084*/ 	.word	index@(.nv.constant0.bitonicSort)
        /*0088*/ 	.short	0x0380
        /*008a*/ 	.short	0x0014


	//----- nvinfo : EIATTR_SW_WAR
	.align		4
.L_21:
        /*008c*/ 	.byte	0x04, 0x36
        /*008e*/ 	.short	(.L_23 - .L_22)
.L_22:
        /*0090*/ 	.word	0x00000008
.L_23:


//--------------------- .nv.callgraph             --------------------------
	.section	.nv.callgraph,"",@"SHT_CUDA_CALLGRAPH"
	.align	4
	.sectionentsize	8
	.align		4
        /*0000*/ 	.word	0x00000000
	.align		4
        /*0004*/ 	.word	0xffffffff
	.align		4
        /*0008*/ 	.word	0x00000000
	.align		4
        /*000c*/ 	.word	0xfffffffe
	.align		4
        /*0010*/ 	.word	0x00000000
	.align		4
        /*0014*/ 	.word	0xfffffffd
	.align		4
        /*0018*/ 	.word	0x00000000
	.align		4
        /*001c*/ 	.word	0xfffffffc


//--------------------- .text.bitonicSort         --------------------------
	.section	.text.bitonicSort,"ax",@progbits
	.align	128
        .global         bitonicSort
        .type           bitonicSort,@function
        .size           bitonicSort,(.L_x_2 - bitonicSort)
        .other          bitonicSort,@"STO_CUDA_ENTRY STV_DEFAULT"
bitonicSort:
.text.bitonicSort:
[----:B------:R-:W-:Y:S01]  /*0000*/  LDC R1, c[0x0][0x37c] ;  /* 0x0000df00ff017b82 */ /* 0x000fe20000000800 */
[----:B------:R-:W0:Y:S07]  /*0010*/  S2R R3, SR_TID.X ;  /* 0x0000000000037919 */ /* 0x000e2e0000002100 */
[----:B------:R-:W0:Y:S01]  /*0020*/  S2UR UR4, SR_CTAID.X ;  /* 0x00000000000479c3 */ /* 0x000e220000002500 */
[----:B------:R-:W1:Y:S07]  /*0030*/  LDCU UR5, c[0x0][0x390] ;  /* 0x00007200ff0577ac */ /* 0x000e6e0008000800 */
[----:B------:R-:W0:Y:S02]  /*0040*/  LDC R2, c[0x0][0x360] ;  /* 0x0000d800ff027b82 */ /* 0x000e240000000800 */
[----:B0-----:R-:W-:-:S05]  /*0050*/  IMAD R2, R2, UR4, R3 ;  /* 0x0000000402027c24 */ /* 0x001fca000f8e0203 */
[----:B-1----:R-:W-:-:S13]  /*0060*/  ISETP.GE.AND P0, PT, R2, UR5, PT ;  /* 0x0000000502007c0c */ /* 0x002fda000bf06270 */
[----:B------:R-:W-:Y:S05]  /*0070*/  @P0 EXIT ;  /* 0x000000000000094d */ /* 0x000fea0003800000 */
[----:B------:R-:W0:Y:S08]  /*0080*/  LDC R3, c[0x0][0x388] ;  /* 0x0000e200ff037b82 */ /* 0x000e300000000800 */
[----:B------:R-:W1:Y:S01]  /*0090*/  LDC R0, c[0x0][0x38c] ;  /* 0x0000e300ff007b82 */ /* 0x000e620000000800 */
[----:B0-----:R-:W-:-:S04]  /*00a0*/  IABS R9, R3 ;  /* 0x0000000300097213 */ /* 0x001fc80000000000 */
[----:B------:R-:W0:Y:S01]  /*00b0*/  I2F.RP R6, R9 ;  /* 0x0000000900067306 */ /* 0x000e220000209400 */
[----:B-1----:R-:W-:-:S07]  /*00c0*/  IABS R10, R0 ;  /* 0x00000000000a7213 */ /* 0x002fce0000000000 */
[----:B0-----:R-:W0:Y:S02]  /*00d0*/  MUFU.RCP R6, R6 ;  /* 0x0000000600067308 */ /* 0x001e240000001000 */
[----:B0-----:R-:W-:-:S06]  /*00e0*/  VIADD R4, R6, 0xffffffe ;  /* 0x0ffffffe06047836 */ /* 0x001fcc0000000000 */
[----:B------:R0:W1:Y:S02]  /*00f0*/  F2I.FTZ.U32.TRUNC.NTZ R5, R4 ;  /* 0x0000000400057305 */ /* 0x000064000021f000 */
[----:B0-----:R-:W-:Y:S02]  /*0100*/  IMAD.MOV.U32 R4, RZ, RZ, RZ ;  /* 0x000000ffff047224 */ /* 0x001fe400078e00ff */
[----:B-1----:R-:W-:-:S04]  /*0110*/  IMAD.MOV R8, RZ, RZ, -R5 ;  /* 0x000000ffff087224 */ /* 0x002fc800078e0a05 */
[----:B------:R-:W-:Y:S01]  /*0120*/  IMAD R7, R8, R9, RZ ;  /* 0x0000000908077224 */ /* 0x000fe200078e02ff */
[----:B------:R-:W-:-:S03]  /*0130*/  IABS R8, R2 ;  /* 0x0000000200087213 */ /* 0x000fc60000000000 */
[----:B------:R-:W-:Y:S02]  /*0140*/  IMAD.HI.U32 R5, R5, R7, R4 ;  /* 0x0000000705057227 */ /* 0x000fe400078e0004 */
[----:B------:R-:W0:Y:S04]  /*0150*/  I2F.RP R7, R10 ;  /* 0x0000000a00077306 */ /* 0x000e280000209400 */
[----:B------:R-:W-:-:S05]  /*0160*/  IMAD.HI.U32 R6, R5, R8, RZ ;  /* 0x0000000805067227 */ /* 0x000fca00078e00ff */
[----:B------:R-:W-:-:S05]  /*0170*/  IADD3 R4, PT, PT, -R6, RZ, RZ ;  /* 0x000000ff06047210 */ /* 0x000fca0007ffe1ff */
[C---:B------:R-:W-:Y:S01]  /*0180*/  IMAD R4, R9.reuse, R4, R8 ;  /* 0x0000000409047224 */ /* 0x040fe200078e0208 */
[----:B0-----:R-:W0:Y:S04]  /*0190*/  MUFU.RCP R7, R7 ;  /* 0x0000000700077308 */ /* 0x001e280000001000 */
[----:B------:R-:W-:-:S13]  /*01a0*/  ISETP.GT.U32.AND P2, PT, R9, R4, PT ;  /* 0x000000040900720c */ /* 0x000fda0003f44070 */
[----:B------:R-:W-:Y:S01]  /*01b0*/  @!P2 IMAD.IADD R4, R4, 0x1, -R9 ;  /* 0x000000010404a824 */ /* 0x000fe200078e0a09 */
[----:B------:R-:W-:Y:S02]  /*01c0*/  @!P2 IADD3 R6, PT, PT, R6, 0x1, RZ ;  /* 0x000000010606a810 */ /* 0x000fe40007ffe0ff */
[----:B------:R-:W-:Y:S02]  /*01d0*/  ISETP.NE.AND P2, PT, R3, RZ, PT ;  /* 0x000000ff0300720c */ /* 0x000fe40003f45270 */
[----:B------:R-:W-:Y:S02]  /*01e0*/  ISETP.GE.U32.AND P0, PT, R4, R9, PT ;  /* 0x000000090400720c */ /* 0x000fe40003f06070 */
[----:B------:R-:W-:-:S04]  /*01f0*/  LOP3.LUT R4, R2, R3, RZ, 0x3c, !PT ;  /* 0x0000000302047212 */ /* 0x000fc800078e3cff */
[----:B------:R-:W-:Y:S01]  /*0200*/  ISETP.GE.AND P1, PT, R4, RZ, PT ;  /* 0x000000ff0400720c */ /* 0x000fe20003f26270 */
[----:B0-----:R-:W-:-:S04]  /*0210*/  VIADD R4, R7, 0xffffffe ;  /* 0x0ffffffe07047836 */ /* 0x001fc80000000000 */
[----:B------:R0:W1:Y:S02]  /*0220*/  F2I.FTZ.U32.TRUNC.NTZ R5, R4 ;  /* 0x0000000400057305 */ /* 0x000064000021f000 */
[----:B------:R-:W-:-:S04]  /*0230*/  @P0 VIADD R6, R6, 0x1 ;  /* 0x0000000106060836 */ /* 0x000fc80000000000 */
[----:B------:R-:W-:Y:S02]  /*0240*/  IMAD.MOV.U32 R8, RZ, RZ, R6 ;  /* 0x000000ffff087224 */ /* 0x000fe400078e0006 */
[----:B0-----:R-:W-:-:S03]  /*0250*/  HFMA2 R4, -RZ, RZ, 0, 0 ;  /* 0x00000000ff047431 */ /* 0x001fc600000001ff */
[----:B------:R-:W-:Y:S02]  /*0260*/  @!P1 IADD3 R8, PT, PT, -R8, RZ, RZ ;  /* 0x000000ff08089210 */ /* 0x000fe40007ffe1ff */
[----:B------:R-:W-:Y:S01]  /*0270*/  @!P2 LOP3.LUT R8, RZ, R3, RZ, 0x33, !PT ;  /* 0x00000003ff08a212 */ /* 0x000fe200078e33ff */
[----:B-1----:R-:W-:-:S04]  /*0280*/  IMAD.MOV R7, RZ, RZ, -R5 ;  /* 0x000000ffff077224 */ /* 0x002fc800078e0a05 */
[----:B------:R-:W-:Y:S02]  /*0290*/  IMAD.MOV R6, RZ, RZ, -R8 ;  /* 0x000000ffff067224 */ /* 0x000fe400078e0a08 */
[----:B------:R-:W-:Y:S02]  /*02a0*/  IMAD R7, R7, R10, RZ ;  /* 0x0000000a07077224 */ /* 0x000fe400078e02ff */
[----:B------:R-:W-:Y:S02]  /*02b0*/  IMAD R3, R3, R6, R2 ;  /* 0x0000000603037224 */ /* 0x000fe400078e0202 */
[----:B------:R-:W-:-:S03]  /*02c0*/  IMAD.HI.U32 R4, R5, R7, R4 ;  /* 0x0000000705047227 */ /* 0x000fc600078e0004 */
[----:B------:R-:W-:Y:S02]  /*02d0*/  IABS R6, R3 ;  /* 0x0000000300067213 */ /* 0x000fe40000000000 */
[----:B------:R-:W-:-:S03]  /*02e0*/  LOP3.LUT R3, R3, R0, RZ, 0x3c, !PT ;  /* 0x0000000003037212 */ /* 0x000fc600078e3cff */
[----:B------:R-:W-:Y:S01]  /*02f0*/  IMAD.MOV.U32 R5, RZ, RZ, R6 ;  /* 0x000000ffff057224 */ /* 0x000fe200078e0006 */
[----:B------:R-:W-:-:S03]  /*0300*/  ISETP.GE.AND P1, PT, R3, RZ, PT ;  /* 0x000000ff0300720c */ /* 0x000fc60003f26270 */
[----:B------:R-:W-:-:S04]  /*0310*/  IMAD.HI.U32 R4, R4, R5, RZ ;  /* 0x0000000504047227 */ /* 0x000fc800078e00ff */
[----:B------:R-:W-:-:S04]  /*0320*/  IMAD.MOV R6, RZ, RZ, -R4 ;  /* 0x000000ffff067224 */ /* 0x000fc800078e0a04 */
[----:B------:R-:W-:-:S05]  /*0330*/  IMAD R5, R10, R6, R5 ;  /* 0x000000060a057224 */ /* 0x000fca00078e0205 */
[----:B------:R-:W-:-:S13]  /*0340*/  ISETP.GT.U32.AND P2, PT, R10, R5, PT ;  /* 0x000000050a00720c */ /* 0x000fda0003f44070 */
[-C--:B------:R-:W-:Y:S01]  /*0350*/  @!P2 IADD3 R5, PT, PT, R5, -R10.reuse, RZ ;  /* 0x8000000a0505a210 */ /* 0x080fe20007ffe0ff */
[----:B------:R-:W-:Y:S01]  /*0360*/  @!P2 VIADD R4, R4, 0x1 ;  /* 0x000000010404a836 */ /* 0x000fe20000000000 */
[----:B------:R-:W-:Y:S02]  /*0370*/  ISETP.NE.AND P2, PT, R0, RZ, PT ;  /* 0x000000ff0000720c */ /* 0x000fe40003f45270 */
[----:B------:R-:W-:-:S13]  /*0380*/  ISETP.GE.U32.AND P0, PT, R5, R10, PT ;  /* 0x0000000a0500720c */ /* 0x000fda0003f06070 */
[----:B------:R-:W-:-:S05]  /*0390*/  @P0 VIADD R4, R4, 0x1 ;  /* 0x0000000104040836 */ /* 0x000fca0000000000 */
[----:B------:R-:W-:Y:S02]  /*03a0*/  @!P1 IADD3 R4, PT, PT, -R4, RZ, RZ ;  /* 0x000000ff04049210 */ /* 0x000fe40007ffe1ff */
[----:B------:R-:W-:-:S04]  /*03b0*/  @!P2 LOP3.LUT R4, RZ, R0, RZ, 0x33, !PT ;  /* 0x00000000ff04a212 */ /* 0x000fc800078e33ff */
[----:B------:R-:W-:-:S04]  /*03c0*/  LOP3.LUT R4, R4, 0x1, RZ, 0xc0, !PT ;  /* 0x0000000104047812 */ /* 0x000fc800078ec0ff */
[----:B------:R-:W-:-:S13]  /*03d0*/  ISETP.NE.U32.AND P0, PT, R4, 0x1, PT ;  /* 0x000000010400780c */ /* 0x000fda0003f05070 */
[----:B------:R-:W-:Y:S05]  /*03e0*/  @!P0 EXIT ;  /* 0x000000000000894d */ /* 0x000fea0003800000 */
[----:B------:R-:W-:Y:S01]  /*03f0*/  LOP3.LUT R3, R8, 0x1, RZ, 0xc0, !PT ;  /* 0x0000000108037812 */ /* 0x000fe200078ec0ff */
[----:B------:R-:W0:Y:S03]  /*0400*/  LDCU.64 UR4, c[0x0][0x358] ;  /* 0x00006b00ff0477ac */ /* 0x000e260008000a00 */
[----:B------:R-:W-:-:S13]  /*0410*/  ISETP.NE.U32.AND P0, PT, R3, 0x1, PT ;  /* 0x000000010300780c */ /* 0x000fda0003f05070 */
[----:B------:R-:W-:Y:S05]  /*0420*/  @!P0 BRA `(.L_x_0) ;  /* 0x0000000000288947 */ /* 0x000fea0003800000 */
[----:B------:R-:W1:Y:S02]  /*0430*/  LDC.64 R4, c[0x0][0x380] ;  /* 0x0000e000ff047b82 */ /* 0x000e640000000a00 */
[----:B-1----:R-:W-:-:S05]  /*0440*/  IMAD.WIDE R2, R2, 0x4, R4 ;  /* 0x0000000402027825 */ /* 0x002fca00078e0204 */
[----:B0-----:R-:W2:Y:S01]  /*0450*/  LDG.E R7, desc[UR4][R2.64] ;  /* 0x0000000402077981 */ /* 0x001ea2000c1e1900 */
[----:B------:R-:W-:-:S05]  /*0460*/  IMAD.WIDE R4, R0, 0x4, R2 ;  /* 0x0000000400047825 */ /* 0x000fca00078e0202 */
[----:B------:R-:W2:Y:S02]  /*0470*/  LDG.E R0, desc[UR4][R4.64] ;  /* 0x0000000404007981 */ /* 0x000ea4000c1e1900 */
[----:B--2---:R-:W-:-:S13]  /*0480*/  FSETP.GT.AND P0, PT, R7, R0, PT ;  /* 0x000000000700720b */ /* 0x004fda0003f04000 */
[----:B------:R-:W-:Y:S05]  /*0490*/  @!P0 EXIT ;  /* 0x000000000000894d */ /* 0x000fea0003800000 */
[----:B------:R-:W-:Y:S04]  /*04a0*/  STG.E desc[UR4][R2.64], R0 ;  /* 0x0000000002007986 */ /* 0x000fe8000c101904 */
[----:B------:R-:W-:Y:S01]  /*04b0*/  STG.E desc[UR4][R4.64], R7 ;  /* 0x0000000704007986 */ /* 0x000fe2000c101904 */
[----:B------:R-:W-:Y:S05]  /*04c0*/  EXIT ;  /* 0x000000000000794d */ /* 0x000fea0003800000 */
.L_x_0:
[----:B------:R-:W1:Y:S02]  /*04d0*/  LDC.64 R4, c[0x0][0x380] ;  /* 0x0000e000ff047b82 */ /* 0x000e640000000a00 */
[----:B-1----:R-:W-:-:S05]  /*04e0*/  IMAD.WIDE R4, R2, 0x4, R4 ;  /* 0x0000000402047825 */ /* 0x002fca00078e0204 */
[----:B0-----:R-:W2:Y:S01]  /*04f0*/  LDG.E R7, desc[UR4][R4.64] ;  /* 0x0000000404077981 */ /* 0x001ea2000c1e1900 */
[----:B------:R-:W-:-:S05]  /*0500*/  IMAD.WIDE R2, R0, 0x4, R4 ;  /* 0x0000000400027825 */ /* 0x000fca00078e0204 */
[----:B------:R-:W2:Y:S02]  /*0510*/  LDG.E R0, desc[UR4][R2.64] ;  /* 0x0000000402007981 */ /* 0x000ea4000c1e1900 */
[----:B--2---:R-:W-:-:S13]  /*0520*/  FSETP.GEU.AND P0, PT, R7, R0, PT ;  /* 0x000000000700720b */ /* 0x004fda0003f0e000 */
[----:B------:R-:W-:Y:S05]  /*0530*/  @P0 EXIT ;  /* 0x000000000000094d */ /* 0x000fea0003800000 */
[----:B------:R-:W-:Y:S04]  /*0540*/  STG.E desc[UR4][R4.64], R0 ;  /* 0x0000000004007986 */ /* 0x000fe8000c101904 */
[----:B------:R-:W-:Y:S01]  /*0550*/  STG.E desc[UR4][R2.64], R7 ;  /* 0x0000000702007986 */ /* 0x000fe2000c101904 */
[----:B------:R-:W-:Y:S05]  /*0560*/  EXIT ;  /* 0x000000000000794d */ /* 0x000fea0003800000 */
.L_x_1:
[----:B------:R-:W-:-:S00]  /*0570*/  BRA `(.L_x_1) ;  /* 0xfffffffc00fc7947 */ /* 0x000fc0000383ffff */
[----:B------:R-:W-:-:S00]  /*0580*/  NOP ;  /* 0x0000000000007918 */ /* 0x000fc00000000000 */
[----:B------:R-:W-:-:S00]  /*0590*/  NOP ;  /* 0x0000000000007918 */ /* 0x000fc00000000000 */
[----:B------:R-:W-:-:S00]  /*05a0*/  NOP ;  /* 0x0000000000007918 */ /* 0x000fc00000000000 */
[----:B------:R-:W-:-:S00]  /*05b0*/  NOP ;  /* 0x0000000000007918 */ /* 0x000fc00000000000 */
[----:B------:R-:W-:-:S00]  /*05c0*/  NOP ;  /* 0x0000000000007918 */ /* 0x000fc00000000000 */
[----:B------:R-:W-:-:S00]  /*05d0*/  NOP ;  /* 0x0000000000007918 */ /* 0x000fc00000000000 */
[----:B------:R-:W-:-:S00]  /*05e0*/  NOP ;  /* 0x0000000000007918 */ /* 0x000fc00000000000 */
[----:B------:R-:W-:-:S00]  /*05f0*/  NOP ;  /* 0x0000000000007918 */ /* 0x000fc00000000000 */
.L_x_2:


//--------------------- .nv.shared.reserved.0     --------------------------
	.section	.nv.shared.reserved.0,"aw",@nobits
	.weak		__nv_reservedSMEM_offset_0_alias
	.size		__nv_reservedSMEM_offset_0_alias, 0, 64
	.other		__nv_reservedSMEM_offset_0_alias,@"STO_CUDA_RESERVED_SHARED STV_DEFAULT"
__nv_reservedSMEM_offset_0_alias:
	.zero		0
	.zero		64


//--------------------- .nv.constant0.bitonicSort --------------------------
	.section	.nv.constant0.bitonicSort,"a",@progbits
	.sectionflags	@""
	.align	4
.nv.constant0.bitonicSort:
	.zero		916


//--------------------- SYMBOLS --------------------------

	.type		.nv.reservedSmem.offset0,@object
	.size		.nv.reservedSmem.offset0,0x4
